//
// Generated by NVIDIA NVVM Compiler
//
// Compiler Build ID: CL-36424714
// Cuda compilation tools, release 13.0, V13.0.88
// Based on NVVM 20.0.0
//

.version 9.0
.target sm_100
.address_size 64

	// .globl	_Z11reduceNaivePKfPfi
.extern .shared .align 16 .b8 sdata[];

.visible .entry _Z11reduceNaivePKfPfi(
	.param .u64 .ptr .align 1 _Z11reduceNaivePKfPfi_param_0,
	.param .u64 .ptr .align 1 _Z11reduceNaivePKfPfi_param_1,
	.param .u32 _Z11reduceNaivePKfPfi_param_2
)
{
	.reg .pred 	%p<6>;
	.reg .b32 	%r<17>;
	.reg .b32 	%f<9>;
	.reg .b64 	%rd<9>;

	ld.param.u64 	%rd1, [_Z11reduceNaivePKfPfi_param_0];
	ld.param.u64 	%rd2, [_Z11reduceNaivePKfPfi_param_1];
	ld.param.u32 	%r8, [_Z11reduceNaivePKfPfi_param_2];
	mov.u32 	%r1, %tid.x;
	mov.u32 	%r2, %ctaid.x;
	mov.u32 	%r3, %ntid.x;
	mad.lo.s32 	%r4, %r2, %r3, %r1;
	setp.ge.u32 	%p1, %r4, %r8;
	mov.f32 	%f8, 0f00000000;
	@%p1 bra 	$L__BB0_2;
	cvta.to.global.u64 	%rd3, %rd1;
	mul.wide.u32 	%rd4, %r4, 4;
	add.s64 	%rd5, %rd3, %rd4;
	ld.global.f32 	%f8, [%rd5];
$L__BB0_2:
	shl.b32 	%r9, %r1, 2;
	mov.u32 	%r10, sdata;
	add.s32 	%r5, %r10, %r9;
	st.shared.f32 	[%r5], %f8;
	bar.sync 	0;
	setp.lt.u32 	%p2, %r3, 2;
	@%p2 bra 	$L__BB0_7;
	mov.b32 	%r16, 1;
$L__BB0_4:
	shl.b32 	%r7, %r16, 1;
	add.s32 	%r12, %r7, -1;
	and.b32  	%r13, %r12, %r1;
	setp.ne.s32 	%p3, %r13, 0;
	@%p3 bra 	$L__BB0_6;
	shl.b32 	%r14, %r16, 2;
	add.s32 	%r15, %r5, %r14;
	ld.shared.f32 	%f4, [%r15];
	ld.shared.f32 	%f5, [%r5];
	add.f32 	%f6, %f4, %f5;
	st.shared.f32 	[%r5], %f6;
$L__BB0_6:
	bar.sync 	0;
	setp.lt.u32 	%p4, %r7, %r3;
	mov.u32 	%r16, %r7;
	@%p4 bra 	$L__BB0_4;
$L__BB0_7:
	setp.ne.s32 	%p5, %r1, 0;
	@%p5 bra 	$L__BB0_9;
	ld.shared.f32 	%f7, [sdata];
	cvta.to.global.u64 	%rd6, %rd2;
	mul.wide.u32 	%rd7, %r2, 4;
	add.s64 	%rd8, %rd6, %rd7;
	st.global.f32 	[%rd8], %f7;
$L__BB0_9:
	ret;

}
	// .globl	_Z15reduceOptimizedPKfPfi
.visible .entry _Z15reduceOptimizedPKfPfi(
	.param .u64 .ptr .align 1 _Z15reduceOptimizedPKfPfi_param_0,
	.param .u64 .ptr .align 1 _Z15reduceOptimizedPKfPfi_param_1,
	.param .u32 _Z15reduceOptimizedPKfPfi_param_2
)
{
	.reg .pred 	%p<6>;
	.reg .b32 	%r<14>;
	.reg .b32 	%f<9>;
	.reg .b64 	%rd<9>;

	ld.param.u64 	%rd1, [_Z15reduceOptimizedPKfPfi_param_0];
	ld.param.u64 	%rd2, [_Z15reduceOptimizedPKfPfi_param_1];
	ld.param.u32 	%r8, [_Z15reduceOptimizedPKfPfi_param_2];
	mov.u32 	%r1, %tid.x;
	mov.u32 	%r2, %ctaid.x;
	mov.u32 	%r13, %ntid.x;
	mad.lo.s32 	%r4, %r2, %r13, %r1;
	setp.ge.u32 	%p1, %r4, %r8;
	mov.f32 	%f8, 0f00000000;
	@%p1 bra 	$L__BB1_2;
	cvta.to.global.u64 	%rd3, %rd1;
	mul.wide.u32 	%rd4, %r4, 4;
	add.s64 	%rd5, %rd3, %rd4;
	ld.global.f32 	%f8, [%rd5];
$L__BB1_2:
	shl.b32 	%r9, %r1, 2;
	mov.u32 	%r10, sdata;
	add.s32 	%r5, %r10, %r9;
	st.shared.f32 	[%r5], %f8;
	bar.sync 	0;
	setp.lt.u32 	%p2, %r13, 2;
	@%p2 bra 	$L__BB1_6;
$L__BB1_3:
	shr.u32 	%r7, %r13, 1;
	setp.ge.u32 	%p3, %r1, %r7;
	@%p3 bra 	$L__BB1_5;
	shl.b32 	%r11, %r7, 2;
	add.s32 	%r12, %r5, %r11;
	ld.shared.f32 	%f4, [%r12];
	ld.shared.f32 	%f5, [%r5];
	add.f32 	%f6, %f4, %f5;
	st.shared.f32 	[%r5], %f6;
$L__BB1_5:
	bar.sync 	0;
	setp.gt.u32 	%p4, %r13, 3;
	mov.u32 	%r13, %r7;
	@%p4 bra 	$L__BB1_3;
$L__BB1_6:
	setp.ne.s32 	%p5, %r1, 0;
	@%p5 bra 	$L__BB1_8;
	ld.shared.f32 	%f7, [sdata];
	cvta.to.global.u64 	%rd6, %rd2;
	mul.wide.u32 	%rd7, %r2, 4;
	add.s64 	%rd8, %rd6, %rd7;
	st.global.f32 	[%rd8], %f7;
$L__BB1_8:
	ret;

}
	// .globl	_Z10reduceWarpPKfPfi
.visible .entry _Z10reduceWarpPKfPfi(
	.param .u64 .ptr .align 1 _Z10reduceWarpPKfPfi_param_0,
	.param .u64 .ptr .align 1 _Z10reduceWarpPKfPfi_param_1,
	.param .u32 _Z10reduceWarpPKfPfi_param_2
)
{
	.reg .pred 	%p<13>;
	.reg .b32 	%r<27>;
	.reg .b32 	%f<24>;
	.reg .b64 	%rd<11>;

	ld.param.u64 	%rd3, [_Z10reduceWarpPKfPfi_param_0];
	ld.param.u64 	%rd2, [_Z10reduceWarpPKfPfi_param_1];
	ld.param.u32 	%r9, [_Z10reduceWarpPKfPfi_param_2];
	cvta.to.global.u64 	%rd1, %rd3;
	mov.u32 	%r1, %tid.x;
	mov.u32 	%r2, %ctaid.x;
	mov.u32 	%r26, %ntid.x;
	mul.lo.s32 	%r10, %r26, %r2;
	shl.b32 	%r11, %r10, 1;
	add.s32 	%r4, %r11, %r1;
	setp.ge.u32 	%p1, %r4, %r9;
	mov.f32 	%f23, 0f00000000;
	@%p1 bra 	$L__BB2_2;
	mul.wide.u32 	%rd4, %r4, 4;
	add.s64 	%rd5, %rd1, %rd4;
	ld.global.f32 	%f7, [%rd5];
	add.f32 	%f23, %f7, 0f00000000;
$L__BB2_2:
	add.s32 	%r5, %r4, %r26;
	setp.ge.u32 	%p2, %r5, %r9;
	@%p2 bra 	$L__BB2_4;
	mul.wide.u32 	%rd6, %r5, 4;
	add.s64 	%rd7, %rd1, %rd6;
	ld.global.f32 	%f8, [%rd7];
	add.f32 	%f23, %f23, %f8;
$L__BB2_4:
	shl.b32 	%r12, %r1, 2;
	mov.u32 	%r13, sdata;
	add.s32 	%r6, %r13, %r12;
	st.shared.f32 	[%r6], %f23;
	bar.sync 	0;
	setp.lt.u32 	%p3, %r26, 66;
	@%p3 bra 	$L__BB2_8;
$L__BB2_5:
	shr.u32 	%r8, %r26, 1;
	setp.ge.u32 	%p4, %r1, %r8;
	@%p4 bra 	$L__BB2_7;
	shl.b32 	%r14, %r8, 2;
	add.s32 	%r15, %r6, %r14;
	ld.shared.f32 	%f9, [%r15];
	ld.shared.f32 	%f10, [%r6];
	add.f32 	%f11, %f9, %f10;
	st.shared.f32 	[%r6], %f11;
$L__BB2_7:
	bar.sync 	0;
	setp.gt.u32 	%p5, %r26, 131;
	mov.u32 	%r26, %r8;
	@%p5 bra 	$L__BB2_5;
$L__BB2_8:
	setp.gt.u32 	%p6, %r1, 31;
	@%p6 bra 	$L__BB2_11;
	ld.shared.f32 	%f12, [%r6];
	mov.b32 	%r16, %f12;
	shfl.sync.down.b32	%r17|%p7, %r16, 16, 31, -1;
	mov.b32 	%f13, %r17;
	add.f32 	%f14, %f12, %f13;
	mov.b32 	%r18, %f14;
	shfl.sync.down.b32	%r19|%p8, %r18, 8, 31, -1;
	mov.b32 	%f15, %r19;
	add.f32 	%f16, %f14, %f15;
	mov.b32 	%r20, %f16;
	shfl.sync.down.b32	%r21|%p9, %r20, 4, 31, -1;
	mov.b32 	%f17, %r21;
	add.f32 	%f18, %f16, %f17;
	mov.b32 	%r22, %f18;
	shfl.sync.down.b32	%r23|%p10, %r22, 2, 31, -1;
	mov.b32 	%f19, %r23;
	add.f32 	%f20, %f18, %f19;
	mov.b32 	%r24, %f20;
	shfl.sync.down.b32	%r25|%p11, %r24, 1, 31, -1;
	mov.b32 	%f21, %r25;
	add.f32 	%f5, %f20, %f21;
	setp.ne.s32 	%p12, %r1, 0;
	@%p12 bra 	$L__BB2_11;
	cvta.to.global.u64 	%rd8, %rd2;
	mul.wide.u32 	%rd9, %r2, 4;
	add.s64 	%rd10, %rd8, %rd9;
	st.global.f32 	[%rd10], %f5;
$L__BB2_11:
	ret;

}


// ===== COMPILED SASS (sm_100) =====

	.target	sm_100

	.elftype	@"ET_EXEC"


//--------------------- .note.nv.tkinfo           --------------------------
	.section	.note.nv.tkinfo,"",@"SHT_NOTE"
	.sectionflags	@"SHF_NOTE_NV_TKINFO"
	.tkinfo
        /*0018*/ 	.word	0x00000002
        /*0030*/ 	.string	""
        /*0030*/ 	.string	"ptxas"
        /*0030*/ 	.string	"Cuda compilation tools, release 13.0, V13.0.88"
        /*0030*/ 	.string	"Build cuda_13.0.r13.0/compiler.36424714_0"
        /*0030*/ 	.string	"-arch sm_100 -m 64 "



//--------------------- .note.nv.cuinfo           --------------------------
	.section	.note.nv.cuinfo,"",@"SHT_NOTE"
	.sectionflags	@"SHF_NOTE_NV_CUINFO"
        /*0018*/ 	.short	0x0002
        /*001a*/ 	.short	0x0064
        /*001c*/ 	.short	0x0082
	.zero		2


//--------------------- .nv.info                  --------------------------
	.section	.nv.info,"",@"SHT_CUDA_INFO"
	.align	4


	//----- nvinfo : EIATTR_REGCOUNT
	.align		4
        /*0000*/ 	.byte	0x04, 0x2f
        /*0002*/ 	.short	(.L_1 - .L_0)
	.align		4
.L_0:
        /*0004*/ 	.word	index@(_Z11reduceNaivePKfPfi)
        /*0008*/ 	.word	0x0000000b


	//----- nvinfo : EIATTR_FRAME_SIZE
	.align		4
.L_1:
        /*000c*/ 	.byte	0x04, 0x11
        /*000e*/ 	.short	(.L_3 - .L_2)
	.align		4
.L_2:
        /*0010*/ 	.word	index@(_Z11reduceNaivePKfPfi)
        /*0014*/ 	.word	0x00000000


	//----- nvinfo : EIATTR_REGCOUNT
	.align		4
.L_3:
        /*0018*/ 	.byte	0x04, 0x2f
        /*001a*/ 	.short	(.L_5 - .L_4)
	.align		4
.L_4:
        /*001c*/ 	.word	index@(_Z15reduceOptimizedPKfPfi)
        /*0020*/ 	.word	0x0000000b


	//----- nvinfo : EIATTR_FRAME_SIZE
	.align		4
.L_5:
        /*0024*/ 	.byte	0x04, 0x11
        /*0026*/ 	.short	(.L_7 - .L_6)
	.align		4
.L_6:
        /*0028*/ 	.word	index@(_Z15reduceOptimizedPKfPfi)
        /*002c*/ 	.word	0x00000000


	//----- nvinfo : EIATTR_REGCOUNT
	.align		4
.L_7:
        /*0030*/ 	.byte	0x04, 0x2f
        /*0032*/ 	.short	(.L_9 - .L_8)
	.align		4
.L_8:
        /*0034*/ 	.word	index@(_Z10reduceWarpPKfPfi)
        /*0038*/ 	.word	0x0000000d


	//----- nvinfo : EIATTR_FRAME_SIZE
	.align		4
.L_9:
        /*003c*/ 	.byte	0x04, 0x11
        /*003e*/ 	.short	(.L_11 - .L_10)
	.align		4
.L_10:
        /*0040*/ 	.word	index@(_Z10reduceWarpPKfPfi)
        /*0044*/ 	.word	0x00000000


	//----- nvinfo : EIATTR_MIN_STACK_SIZE
	.align		4
.L_11:
        /*0048*/ 	.byte	0x04, 0x12
        /*004a*/ 	.short	(.L_13 - .L_12)
	.align		4
.L_12:
        /*004c*/ 	.word	index@(_Z10reduceWarpPKfPfi)
        /*0050*/ 	.word	0x00000000


	//----- nvinfo : EIATTR_MIN_STACK_SIZE
	.align		4
.L_13:
        /*0054*/ 	.byte	0x04, 0x12
        /*0056*/ 	.short	(.L_15 - .L_14)
	.align		4
.L_14:
        /*0058*/ 	.word	index@(_Z15reduceOptimizedPKfPfi)
        /*005c*/ 	.word	0x00000000


	//----- nvinfo : EIATTR_MIN_STACK_SIZE
	.align		4
.L_15:
        /*0060*/ 	.byte	0x04, 0x12
        /*0062*/ 	.short	(.L_17 - .L_16)
	.align		4
.L_16:
        /*0064*/ 	.word	index@(_Z11reduceNaivePKfPfi)
        /*0068*/ 	.word	0x00000000
.L_17:


//--------------------- .nv.compat                --------------------------
	.section	.nv.compat,"",@"SHT_CUDA_COMPAT_INFO"
	.align	4
        /*0000*/ 	.byte	0x02, 0x09, 0x00, 0x00, 0x02, 0x02, 0x01, 0x00, 0x02, 0x05, 0x05, 0x00, 0x03, 0x07, 0x01, 0x01
        /*0010*/ 	.byte	0x02, 0x03, 0x00, 0x00, 0x02, 0x06, 0x01, 0x00, 0x04, 0x0b, 0x08, 0x00, 0x09, 0x00, 0x00, 0x00
        /*0020*/ 	.byte	0x00, 0x00, 0x00, 0x00


//--------------------- .nv.info._Z10reduceWarpPKfPfi --------------------------
	.section	.nv.info._Z10reduceWarpPKfPfi,"",@"SHT_CUDA_INFO"
	.sectionflags	@""
	.align	4


	//----- nvinfo : EIATTR_CUDA_API_VERSION
	.align		4
        /*0000*/ 	.byte	0x04, 0x37
        /*0002*/ 	.short	(.L_19 - .L_18)
.L_18:
        /*0004*/ 	.word	0x00000082


	//----- nvinfo : EIATTR_KPARAM_INFO
	.align		4
.L_19:
        /*0008*/ 	.byte	0x04, 0x17
        /*000a*/ 	.short	(.L_21 - .L_20)
.L_20:
        /*000c*/ 	.word	0x00000000
        /*0010*/ 	.short	0x0002
        /*0012*/ 	.short	0x0010
        /*0014*/ 	.byte	0x00, 0xf0, 0x11, 0x00


	//----- nvinfo : EIATTR_KPARAM_INFO
	.align		4
.L_21:
        /*0018*/ 	.byte	0x04, 0x17
        /*001a*/ 	.short	(.L_23 - .L_22)
.L_22:
        /*001c*/ 	.word	0x00000000
        /*0020*/ 	.short	0x0001
        /*0022*/ 	.short	0x0008
        /*0024*/ 	.byte	0x00, 0xf5, 0x21, 0x00


	//----- nvinfo : EIATTR_KPARAM_INFO
	.align		4
.L_23:
        /*0028*/ 	.byte	0x04, 0x17
        /*002a*/ 	.short	(.L_25 - .L_24)
.L_24:
        /*002c*/ 	.word	0x00000000
        /*0030*/ 	.short	0x0000
        /*0032*/ 	.short	0x0000
        /*0034*/ 	.byte	0x00, 0xf5, 0x21, 0x00


	//----- nvinfo : EIATTR_SPARSE_MMA_MASK
	.align		4
.L_25:
        /*0038*/ 	.byte	0x03, 0x50
        /*003a*/ 	.short	0x0000


	//----- nvinfo : EIATTR_MAXREG_COUNT
	.align		4
        /*003c*/ 	.byte	0x03, 0x1b
        /*003e*/ 	.short	0x00ff


	//----- nvinfo : EIATTR_NUM_BARRIERS
	.align		4
        /*0040*/ 	.byte	0x02, 0x4c
        /*0042*/ 	.byte	0x01
	.zero		1


	//----- nvinfo : EIATTR_MERCURY_ISA_VERSION
	.align		4
        /*0044*/ 	.byte	0x03, 0x5f
        /*0046*/ 	.short	0x0101


	//----- nvinfo : EIATTR_COOP_GROUP_MASK_REGIDS
	.align		4
        /*0048*/ 	.byte	0x04, 0x29
        /*004a*/ 	.short	(.L_27 - .L_26)


	//   ....[0]....
.L_26:
        /*004c*/ 	.word	0xffffffff


	//   ....[1]....
        /*0050*/ 	.word	0xffffffff


	//   ....[2]....
        /*0054*/ 	.word	0xffffffff


	//   ....[3]....
        /*0058*/ 	.word	0xffffffff


	//   ....[4]....
        /*005c*/ 	.word	0xffffffff


	//----- nvinfo : EIATTR_COOP_GROUP_INSTR_OFFSETS
	.align		4
.L_27:
        /*0060*/ 	.byte	0x04, 0x28
        /*0062*/ 	.short	(.L_29 - .L_28)


	//   ....[0]....
.L_28:
        /*0064*/ 	.word	0x000002c0


	//   ....[1]....
        /*0068*/ 	.word	0x000002e0


	//   ....[2]....
        /*006c*/ 	.word	0x00000300


	//   ....[3]....
        /*0070*/ 	.word	0x00000320


	//   ....[4]....
        /*0074*/ 	.word	0x00000340


	//----- nvinfo : EIATTR_VRC_CTA_INIT_COUNT
	.align		4
.L_29:
        /*0078*/ 	.byte	0x02, 0x4a
	.zero		1
	.zero		1


	//----- nvinfo : EIATTR_EXIT_INSTR_OFFSETS
	.align		4
        /*007c*/ 	.byte	0x04, 0x1c
        /*007e*/ 	.short	(.L_31 - .L_30)


	//   ....[0]....
.L_30:
        /*0080*/ 	.word	0x00000290


	//   ....[1]....
        /*0084*/ 	.word	0x00000350


	//   ....[2]....
        /*0088*/ 	.word	0x000003a0


	//----- nvinfo : EIATTR_CBANK_PARAM_SIZE
	.align		4
.L_31:
        /*008c*/ 	.byte	0x03, 0x19
        /*008e*/ 	.short	0x0014


	//----- nvinfo : EIATTR_PARAM_CBANK
	.align		4
        /*0090*/ 	.byte	0x04, 0x0a
        /*0092*/ 	.short	(.L_33 - .L_32)
	.align		4
.L_32:
        /*0094*/ 	.word	index@(.nv.constant0._Z10reduceWarpPKfPfi)
        /*0098*/ 	.short	0x0380
        /*009a*/ 	.short	0x0014


	//----- nvinfo : EIATTR_SW_WAR
	.align		4
.L_33:
        /*009c*/ 	.byte	0x04, 0x36
        /*009e*/ 	.short	(.L_35 - .L_34)
.L_34:
        /*00a0*/ 	.word	0x00000008
.L_35:


//--------------------- .nv.info._Z15reduceOptimizedPKfPfi --------------------------
	.section	.nv.info._Z15reduceOptimizedPKfPfi,"",@"SHT_CUDA_INFO"
	.sectionflags	@""
	.align	4


	//----- nvinfo : EIATTR_CUDA_API_VERSION
	.align		4
        /*0000*/ 	.byte	0x04, 0x37
        /*0002*/ 	.short	(.L_37 - .L_36)
.L_36:
        /*0004*/ 	.word	0x00000082


	//----- nvinfo : EIATTR_KPARAM_INFO
	.align		4
.L_37:
        /*0008*/ 	.byte	0x04, 0x17
        /*000a*/ 	.short	(.L_39 - .L_38)
.L_38:
        /*000c*/ 	.word	0x00000000
        /*0010*/ 	.short	0x0002
        /*0012*/ 	.short	0x0010
        /*0014*/ 	.byte	0x00, 0xf0, 0x11, 0x00


	//----- nvinfo : EIATTR_KPARAM_INFO
	.align		4
.L_39:
        /*0018*/ 	.byte	0x04, 0x17
        /*001a*/ 	.short	(.L_41 - .L_40)
.L_40:
        /*001c*/ 	.word	0x00000000
        /*0020*/ 	.short	0x0001
        /*0022*/ 	.short	0x0008
        /*0024*/ 	.byte	0x00, 0xf5, 0x21, 0x00


	//----- nvinfo : EIATTR_KPARAM_INFO
	.align		4
.L_41:
        /*0028*/ 	.byte	0x04, 0x17
        /*002a*/ 	.short	(.L_43 - .L_42)
.L_42:
        /*002c*/ 	.word	0x00000000
        /*0030*/ 	.short	0x0000
        /*0032*/ 	.short	0x0000
        /*0034*/ 	.byte	0x00, 0xf5, 0x21, 0x00


	//----- nvinfo : EIATTR_SPARSE_MMA_MASK
	.align		4
.L_43:
        /*0038*/ 	.byte	0x03, 0x50
        /*003a*/ 	.short	0x0000


	//----- nvinfo : EIATTR_MAXREG_COUNT
	.align		4
        /*003c*/ 	.byte	0x03, 0x1b
        /*003e*/ 	.short	0x00ff


	//----- nvinfo : EIATTR_NUM_BARRIERS
	.align		4
        /*0040*/ 	.byte	0x02, 0x4c
        /*0042*/ 	.byte	0x01
	.zero		1


	//----- nvinfo : EIATTR_MERCURY_ISA_VERSION
	.align		4
        /*0044*/ 	.byte	0x03, 0x5f
        /*0046*/ 	.short	0x0101


	//----- nvinfo : EIATTR_VRC_CTA_INIT_COUNT
	.align		4
        /*0048*/ 	.byte	0x02, 0x4a
	.zero		1
	.zero		1


	//----- nvinfo : EIATTR_EXIT_INSTR_OFFSETS
	.align		4
        /*004c*/ 	.byte	0x04, 0x1c
        /*004e*/ 	.short	(.L_45 - .L_44)


	//   ....[0]....
.L_44:
        /*0050*/ 	.word	0x00000210


	//   ....[1]....
        /*0054*/ 	.word	0x00000290


	//----- nvinfo : EIATTR_CBANK_PARAM_SIZE
	.align		4
.L_45:
        /*0058*/ 	.byte	0x03, 0x19
        /*005a*/ 	.short	0x0014


	//----- nvinfo : EIATTR_PARAM_CBANK
	.align		4
        /*005c*/ 	.byte	0x04, 0x0a
        /*005e*/ 	.short	(.L_47 - .L_46)
	.align		4
.L_46:
        /*0060*/ 	.word	index@(.nv.constant0._Z15reduceOptimizedPKfPfi)
        /*0064*/ 	.short	0x0380
        /*0066*/ 	.short	0x0014


	//----- nvinfo : EIATTR_SW_WAR
	.align		4
.L_47:
        /*0068*/ 	.byte	0x04, 0x36
        /*006a*/ 	.short	(.L_49 - .L_48)
.L_48:
        /*006c*/ 	.word	0x00000008
.L_49:


//--------------------- .nv.info._Z11reduceNaivePKfPfi --------------------------
	.section	.nv.info._Z11reduceNaivePKfPfi,"",@"SHT_CUDA_INFO"
	.sectionflags	@""
	.align	4


	//----- nvinfo : EIATTR_CUDA_API_VERSION
	.align		4
        /*0000*/ 	.byte	0x04, 0x37
        /*0002*/ 	.short	(.L_51 - .L_50)
.L_50:
        /*0004*/ 	.word	0x00000082


	//----- nvinfo : EIATTR_KPARAM_INFO
	.align		4
.L_51:
        /*0008*/ 	.byte	0x04, 0x17
        /*000a*/ 	.short	(.L_53 - .L_52)
.L_52:
        /*000c*/ 	.word	0x00000000
        /*0010*/ 	.short	0x0002
        /*0012*/ 	.short	0x0010
        /*0014*/ 	.byte	0x00, 0xf0, 0x11, 0x00


	//----- nvinfo : EIATTR_KPARAM_INFO
	.align		4
.L_53:
        /*0018*/ 	.byte	0x04, 0x17
        /*001a*/ 	.short	(.L_55 - .L_54)
.L_54:
        /*001c*/ 	.word	0x00000000
        /*0020*/ 	.short	0x0001
        /*0022*/ 	.short	0x0008
        /*0024*/ 	.byte	0x00, 0xf5, 0x21, 0x00


	//----- nvinfo : EIATTR_KPARAM_INFO
	.align		4
.L_55:
        /*0028*/ 	.byte	0x04, 0x17
        /*002a*/ 	.short	(.L_57 - .L_56)
.L_56:
        /*002c*/ 	.word	0x00000000
        /*0030*/ 	.short	0x0000
        /*0032*/ 	.short	0x0000
        /*0034*/ 	.byte	0x00, 0xf5, 0x21, 0x00


	//----- nvinfo : EIATTR_SPARSE_MMA_MASK
	.align		4
.L_57:
        /*0038*/ 	.byte	0x03, 0x50
        /*003a*/ 	.short	0x0000


	//----- nvinfo : EIATTR_MAXREG_COUNT
	.align		4
        /*003c*/ 	.byte	0x03, 0x1b
        /*003e*/ 	.short	0x00ff


	//----- nvinfo : EIATTR_NUM_BARRIERS
	.align		4
        /*0040*/ 	.byte	0x02, 0x4c
        /*0042*/ 	.byte	0x01
	.zero		1


	//----- nvinfo : EIATTR_MERCURY_ISA_VERSION
	.align		4
        /*0044*/ 	.byte	0x03, 0x5f
        /*0046*/ 	.short	0x0101


	//----- nvinfo : EIATTR_VRC_CTA_INIT_COUNT
	.align		4
        /*0048*/ 	.byte	0x02, 0x4a
	.zero		1
	.zero		1


	//----- nvinfo : EIATTR_EXIT_INSTR_OFFSETS
	.align		4
        /*004c*/ 	.byte	0x04, 0x1c
        /*004e*/ 	.short	(.L_59 - .L_58)


	//   ....[0]....
.L_58:
        /*0050*/ 	.word	0x00000220


	//   ....[1]....
        /*0054*/ 	.word	0x000002a0


	//----- nvinfo : EIATTR_CBANK_PARAM_SIZE
	.align		4
.L_59:
        /*0058*/ 	.byte	0x03, 0x19
        /*005a*/ 	.short	0x0014


	//----- nvinfo : EIATTR_PARAM_CBANK
	.align		4
        /*005c*/ 	.byte	0x04, 0x0a
        /*005e*/ 	.short	(.L_61 - .L_60)
	.align		4
.L_60:
        /*0060*/ 	.word	index@(.nv.constant0._Z11reduceNaivePKfPfi)
        /*0064*/ 	.short	0x0380
        /*0066*/ 	.short	0x0014


	//----- nvinfo : EIATTR_SW_WAR
	.align		4
.L_61:
        /*0068*/ 	.byte	0x04, 0x36
        /*006a*/ 	.short	(.L_63 - .L_62)
.L_62:
        /*006c*/ 	.word	0x00000008
.L_63:


//--------------------- .nv.callgraph             --------------------------
	.section	.nv.callgraph,"",@"SHT_CUDA_CALLGRAPH"
	.align	4
	.sectionentsize	8
	.align		4
        /*0000*/ 	.word	0x00000000
	.align		4
        /*0004*/ 	.word	0xffffffff
	.align		4
        /*0008*/ 	.word	0x00000000
	.align		4
        /*000c*/ 	.word	0xfffffffe
	.align		4
        /*0010*/ 	.word	0x00000000
	.align		4
        /*0014*/ 	.word	0xfffffffd
	.align		4
        /*0018*/ 	.word	0x00000000
	.align		4
        /*001c*/ 	.word	0xfffffffc


//--------------------- .text._Z10reduceWarpPKfPfi --------------------------
	.section	.text._Z10reduceWarpPKfPfi,"ax",@progbits
	.align	128
        .global         _Z10reduceWarpPKfPfi
        .type           _Z10reduceWarpPKfPfi,@function
        .size           _Z10reduceWarpPKfPfi,(.L_x_9 - _Z10reduceWarpPKfPfi)
        .other          _Z10reduceWarpPKfPfi,@"STO_CUDA_ENTRY STV_DEFAULT"
_Z10reduceWarpPKfPfi:
.text._Z10reduceWarpPKfPfi:
[----:B------:R-:W-:Y:S01]  /*0000*/  LDC R1, c[0x0][0x37c] ;  /* 0x0000df00ff017b82 */ /* 0x000fe20000000800 */
[----:B------:R-:W0:Y:S01]  /*0010*/  S2R R0, SR_CTAID.X ;  /* 0x0000000000007919 */ /* 0x000e220000002500 */
[----:B------:R-:W1:Y:S01]  /*0020*/  LDCU UR4, c[0x0][0x360] ;  /* 0x00006c00ff0477ac */ /* 0x000e620008000800 */
[----:B------:R-:W2:Y:S01]  /*0030*/  S2R R2, SR_TID.X ;  /* 0x0000000000027919 */ /* 0x000ea20000002100 */
[----:B------:R-:W3:Y:S01]  /*0040*/  LDCU UR5, c[0x0][0x390] ;  /* 0x00007200ff0577ac */ /* 0x000ee20008000800 */
[----:B------:R-:W4:Y:S01]  /*0050*/  LDCU.64 UR6, c[0x0][0x358] ;  /* 0x00006b00ff0677ac */ /* 0x000f220008000a00 */
[----:B-1----:R-:W-:Y:S01]  /*0060*/  MOV R8, UR4 ;  /* 0x0000000400087c02 */ /* 0x002fe20008000f00 */
[----:B0-----:R-:W-:-:S05]  /*0070*/  IMAD R3, R0, UR4, RZ ;  /* 0x0000000400037c24 */ /* 0x001fca000f8e02ff */
[----:B--2---:R-:W-:-:S04]  /*0080*/  LEA R3, R3, R2, 0x1 ;  /* 0x0000000203037211 */ /* 0x004fc800078e08ff */
[C---:B---3--:R-:W-:Y:S02]  /*0090*/  ISETP.GE.U32.AND P0, PT, R3.reuse, UR5, PT ;  /* 0x0000000503007c0c */ /* 0x048fe4000bf06070 */
[----:B------:R-:W-:-:S04]  /*00a0*/  IADD3 R9, PT, PT, R3, R8, RZ ;  /* 0x0000000803097210 */ /* 0x000fc80007ffe0ff */
[----:B------:R-:W-:-:S07]  /*00b0*/  ISETP.GE.U32.AND P1, PT, R9, UR5, PT ;  /* 0x0000000509007c0c */ /* 0x000fce000bf26070 */
[----:B------:R-:W0:Y:S08]  /*00c0*/  @!P0 LDC.64 R4, c[0x0][0x380] ;  /* 0x0000e000ff048b82 */ /* 0x000e300000000a00 */
[----:B------:R-:W1:Y:S01]  /*00d0*/  @!P1 LDC.64 R6, c[0x0][0x380] ;  /* 0x0000e000ff069b82 */ /* 0x000e620000000a00 */
[----:B0-----:R-:W-:-:S06]  /*00e0*/  @!P0 IMAD.WIDE.U32 R4, R3, 0x4, R4 ;  /* 0x0000000403048825 */ /* 0x001fcc00078e0004 */
[----:B----4-:R-:W2:Y:S01]  /*00f0*/  @!P0 LDG.E R4, desc[UR6][R4.64] ;  /* 0x0000000604048981 */ /* 0x010ea2000c1e1900 */
[----:B-1----:R-:W-:-:S06]  /*0100*/  @!P1 IMAD.WIDE.U32 R6, R9, 0x4, R6 ;  /* 0x0000000409069825 */ /* 0x002fcc00078e0006 */
[----:B------:R-:W3:Y:S01]  /*0110*/  @!P1 LDG.E R6, desc[UR6][R6.64] ;  /* 0x0000000606069981 */ /* 0x000ee2000c1e1900 */
[----:B------:R-:W0:Y:S01]  /*0120*/  S2UR UR5, SR_CgaCtaId ;  /* 0x00000000000579c3 */ /* 0x000e220000008800 */
[----:B------:R-:W-:Y:S01]  /*0130*/  HFMA2 R3, -RZ, RZ, 0, 0 ;  /* 0x00000000ff037431 */ /* 0x000fe200000001ff */
[----:B------:R-:W-:Y:S02]  /*0140*/  UMOV UR4, 0x400 ;  /* 0x0000040000047882 */ /* 0x000fe40000000000 */
[----:B0-----:R-:W-:-:S06]  /*0150*/  ULEA UR4, UR5, UR4, 0x18 ;  /* 0x0000000405047291 */ /* 0x001fcc000f8ec0ff */
[----:B------:R-:W-:Y:S01]  /*0160*/  LEA R10, R2, UR4, 0x2 ;  /* 0x00000004020a7c11 */ /* 0x000fe2000f8e10ff */
[----:B--2---:R-:W-:Y:S01]  /*0170*/  @!P0 FADD R3, RZ, R4 ;  /* 0x00000004ff038221 */ /* 0x004fe20000000000 */
[----:B------:R-:W-:-:S03]  /*0180*/  ISETP.GE.U32.AND P0, PT, R8, 0x42, PT ;  /* 0x000000420800780c */ /* 0x000fc60003f06070 */
[----:B---3--:R-:W-:Y:S01]  /*0190*/  @!P1 FADD R3, R3, R6 ;  /* 0x0000000603039221 */ /* 0x008fe20000000000 */
[----:B------:R-:W-:-:S04]  /*01a0*/  ISETP.GT.U32.AND P1, PT, R2, 0x1f, PT ;  /* 0x0000001f0200780c */ /* 0x000fc80003f24070 */
[----:B------:R0:W-:Y:S01]  /*01b0*/  STS [R10], R3 ;  /* 0x000000030a007388 */ /* 0x0001e20000000800 */
[----:B------:R-:W-:Y:S06]  /*01c0*/  BAR.SYNC.DEFER_BLOCKING 0x0 ;  /* 0x0000000000007b1d */ /* 0x000fec0000010000 */
[----:B------:R-:W-:Y:S05]  /*01d0*/  @!P0 BRA `(.L_x_0) ;  /* 0x00000000002c8947 */ /* 0x000fea0003800000 */
.L_x_1:
[----:B------:R-:W-:-:S04]  /*01e0*/  SHF.R.U32.HI R7, RZ, 0x1, R8 ;  /* 0x00000001ff077819 */ /* 0x000fc80000011608 */
[----:B------:R-:W-:-:S13]  /*01f0*/  ISETP.GE.U32.AND P0, PT, R2, R7, PT ;  /* 0x000000070200720c */ /* 0x000fda0003f06070 */
[----:B0-----:R-:W-:Y:S01]  /*0200*/  @!P0 LEA R3, R7, R10, 0x2 ;  /* 0x0000000a07038211 */ /* 0x001fe200078e10ff */
[----:B------:R-:W-:Y:S05]  /*0210*/  @!P0 LDS R4, [R10] ;  /* 0x000000000a048984 */ /* 0x000fea0000000800 */
[----:B------:R-:W0:Y:S02]  /*0220*/  @!P0 LDS R3, [R3] ;  /* 0x0000000003038984 */ /* 0x000e240000000800 */
[----:B0-----:R-:W-:-:S05]  /*0230*/  @!P0 FADD R5, R3, R4 ;  /* 0x0000000403058221 */ /* 0x001fca0000000000 */
[----:B------:R1:W-:Y:S01]  /*0240*/  @!P0 STS [R10], R5 ;  /* 0x000000050a008388 */ /* 0x0003e20000000800 */
[----:B------:R-:W-:Y:S01]  /*0250*/  BAR.SYNC.DEFER_BLOCKING 0x0 ;  /* 0x0000000000007b1d */ /* 0x000fe20000010000 */
[----:B------:R-:W-:Y:S02]  /*0260*/  ISETP.GT.U32.AND P0, PT, R8, 0x83, PT ;  /* 0x000000830800780c */ /* 0x000fe40003f04070 */
[----:B------:R-:W-:-:S11]  /*0270*/  MOV R8, R7 ;  /* 0x0000000700087202 */ /* 0x000fd60000000f00 */
[----:B-1----:R-:W-:Y:S05]  /*0280*/  @P0 BRA `(.L_x_1) ;  /* 0xfffffffc00d40947 */ /* 0x002fea000383ffff */
.L_x_0:
[----:B------:R-:W-:Y:S05]  /*0290*/  @P1 EXIT ;  /* 0x000000000000194d */ /* 0x000fea0003800000 */
[----:B0-----:R-:W0:Y:S01]  /*02a0*/  LDS R10, [R10] ;  /* 0x000000000a0a7984 */ /* 0x001e220000000800 */
[----:B------:R-:W-:-:S03]  /*02b0*/  ISETP.NE.AND P0, PT, R2, RZ, PT ;  /* 0x000000ff0200720c */ /* 0x000fc60003f05270 */
[----:B0-----:R-:W0:Y:S02]  /*02c0*/  SHFL.DOWN PT, R3, R10, 0x10, 0x1f ;  /* 0x0a001f000a037f89 */ /* 0x001e2400000e0000 */
[----:B0-----:R-:W-:-:S05]  /*02d0*/  FADD R3, R10, R3 ;  /* 0x000000030a037221 */ /* 0x001fca0000000000 */
[----:B------:R-:W0:Y:S02]  /*02e0*/  SHFL.DOWN PT, R4, R3, 0x8, 0x1f ;  /* 0x09001f0003047f89 */ /* 0x000e2400000e0000 */
[----:B0-----:R-:W-:-:S05]  /*02f0*/  FADD R4, R3, R4 ;  /* 0x0000000403047221 */ /* 0x001fca0000000000 */
[----:B------:R-:W0:Y:S02]  /*0300*/  SHFL.DOWN PT, R5, R4, 0x4, 0x1f ;  /* 0x08801f0004057f89 */ /* 0x000e2400000e0000 */
[----:B0-----:R-:W-:-:S05]  /*0310*/  FADD R5, R4, R5 ;  /* 0x0000000504057221 */ /* 0x001fca0000000000 */
[----:B------:R-:W0:Y:S02]  /*0320*/  SHFL.DOWN PT, R6, R5, 0x2, 0x1f ;  /* 0x08401f0005067f89 */ /* 0x000e2400000e0000 */
[----:B0-----:R-:W-:-:S05]  /*0330*/  FADD R6, R5, R6 ;  /* 0x0000000605067221 */ /* 0x001fca0000000000 */
[----:B------:R0:W1:Y:S01]  /*0340*/  SHFL.DOWN PT, R7, R6, 0x1, 0x1f ;  /* 0x08201f0006077f89 */ /* 0x00006200000e0000 */
[----:B------:R-:W-:Y:S05]  /*0350*/  @P0 EXIT ;  /* 0x000000000000094d */ /* 0x000fea0003800000 */
[----:B------:R-:W2:Y:S01]  /*0360*/  LDC.64 R2, c[0x0][0x388] ;  /* 0x0000e200ff027b82 */ /* 0x000ea20000000a00 */
[----:B-1----:R-:W-:Y:S01]  /*0370*/  FADD R7, R6, R7 ;  /* 0x0000000706077221 */ /* 0x002fe20000000000 */
[----:B--2---:R-:W-:-:S05]  /*0380*/  IMAD.WIDE.U32 R2, R0, 0x4, R2 ;  /* 0x0000000400027825 */ /* 0x004fca00078e0002 */
[----:B------:R-:W-:Y:S01]  /*0390*/  STG.E desc[UR6][R2.64], R7 ;  /* 0x0000000702007986 */ /* 0x000fe2000c101906 */
[----:B------:R-:W-:Y:S05]  /*03a0*/  EXIT ;  /* 0x000000000000794d */ /* 0x000fea0003800000 */
.L_x_2:
[----:B------:R-:W-:-:S00]  /*03b0*/  BRA `(.L_x_2) ;  /* 0xfffffffc00fc7947 */ /* 0x000fc0000383ffff */
[----:B------:R-:W-:-:S00]  /*03c0*/  NOP ;  /* 0x0000000000007918 */ /* 0x000fc00000000000 */
        /* <DEDUP_REMOVED lines=11> */
.L_x_9:


//--------------------- .text._Z15reduceOptimizedPKfPfi --------------------------
	.section	.text._Z15reduceOptimizedPKfPfi,"ax",@progbits
	.align	128
        .global         _Z15reduceOptimizedPKfPfi
        .type           _Z15reduceOptimizedPKfPfi,@function
        .size           _Z15reduceOptimizedPKfPfi,(.L_x_10 - _Z15reduceOptimizedPKfPfi)
        .other          _Z15reduceOptimizedPKfPfi,@"STO_CUDA_ENTRY STV_DEFAULT"
_Z15reduceOptimizedPKfPfi:
.text._Z15reduceOptimizedPKfPfi:
[----:B------:R-:W-:Y:S01]  /*0000*/  LDC R1, c[0x0][0x37c] ;  /* 0x0000df00ff017b82 */ /* 0x000fe20000000800 */
[----:B------:R-:W0:Y:S01]  /*0010*/  S2R R6, SR_TID.X ;  /* 0x0000000000067919 */ /* 0x000e220000002100 */
[----:B------:R-:W0:Y:S01]  /*0020*/  LDCU UR8, c[0x0][0x360] ;  /* 0x00006c00ff0877ac */ /* 0x000e220008000800 */
[----:B------:R-:W-:Y:S01]  /*0030*/  IMAD.MOV.U32 R4, RZ, RZ, RZ ;  /* 0x000000ffff047224 */ /* 0x000fe200078e00ff */
[----:B------:R-:W0:Y:S01]  /*0040*/  S2R R7, SR_CTAID.X ;  /* 0x0000000000077919 */ /* 0x000e220000002500 */
[----:B------:R-:W1:Y:S01]  /*0050*/  LDCU UR4, c[0x0][0x390] ;  /* 0x00007200ff0477ac */ /* 0x000e620008000800 */
[----:B------:R-:W2:Y:S01]  /*0060*/  LDCU.64 UR6, c[0x0][0x358] ;  /* 0x00006b00ff0677ac */ /* 0x000ea20008000a00 */
[----:B0-----:R-:W-:-:S05]  /*0070*/  IMAD R5, R7, UR8, R6 ;  /* 0x0000000807057c24 */ /* 0x001fca000f8e0206 */
[----:B-1----:R-:W-:-:S13]  /*0080*/  ISETP.GE.U32.AND P0, PT, R5, UR4, PT ;  /* 0x0000000405007c0c */ /* 0x002fda000bf06070 */
[----:B------:R-:W0:Y:S02]  /*0090*/  @!P0 LDC.64 R2, c[0x0][0x380] ;  /* 0x0000e000ff028b82 */ /* 0x000e240000000a00 */
[----:B0-----:R-:W-:-:S05]  /*00a0*/  @!P0 IMAD.WIDE.U32 R2, R5, 0x4, R2 ;  /* 0x0000000405028825 */ /* 0x001fca00078e0002 */
[----:B--2---:R-:W2:Y:S01]  /*00b0*/  @!P0 LDG.E R4, desc[UR6][R2.64] ;  /* 0x0000000602048981 */ /* 0x004ea2000c1e1900 */
[----:B------:R-:W0:Y:S01]  /*00c0*/  S2UR UR5, SR_CgaCtaId ;  /* 0x00000000000579c3 */ /* 0x000e220000008800 */
[----:B------:R-:W-:Y:S01]  /*00d0*/  IMAD.U32 R0, RZ, RZ, UR8 ;  /* 0x00000008ff007e24 */ /* 0x000fe2000f8e00ff */
[----:B------:R-:W-:Y:S01]  /*00e0*/  UMOV UR4, 0x400 ;  /* 0x0000040000047882 */ /* 0x000fe20000000000 */
[----:B------:R-:W-:-:S03]  /*00f0*/  ISETP.NE.AND P0, PT, R6, RZ, PT ;  /* 0x000000ff0600720c */ /* 0x000fc60003f05270 */
[----:B------:R-:W-:Y:S01]  /*0100*/  ISETP.GE.U32.AND P1, PT, R0, 0x2, PT ;  /* 0x000000020000780c */ /* 0x000fe20003f26070 */
[----:B0-----:R-:W-:-:S06]  /*0110*/  ULEA UR4, UR5, UR4, 0x18 ;  /* 0x0000000405047291 */ /* 0x001fcc000f8ec0ff */
[----:B------:R-:W-:-:S05]  /*0120*/  LEA R5, R6, UR4, 0x2 ;  /* 0x0000000406057c11 */ /* 0x000fca000f8e10ff */
[----:B--2---:R0:W-:Y:S01]  /*0130*/  STS [R5], R4 ;  /* 0x0000000405007388 */ /* 0x0041e20000000800 */
[----:B------:R-:W-:Y:S06]  /*0140*/  BAR.SYNC.DEFER_BLOCKING 0x0 ;  /* 0x0000000000007b1d */ /* 0x000fec0000010000 */
[----:B------:R-:W-:Y:S05]  /*0150*/  @!P1 BRA `(.L_x_3) ;  /* 0x00000000002c9947 */ /* 0x000fea0003800000 */
.L_x_4:
[----:B------:R-:W-:-:S04]  /*0160*/  SHF.R.U32.HI R8, RZ, 0x1, R0 ;  /* 0x00000001ff087819 */ /* 0x000fc80000011600 */
[----:B------:R-:W-:-:S13]  /*0170*/  ISETP.GE.U32.AND P1, PT, R6, R8, PT ;  /* 0x000000080600720c */ /* 0x000fda0003f26070 */
[----:B------:R-:W-:Y:S01]  /*0180*/  @!P1 LEA R2, R8, R5, 0x2 ;  /* 0x0000000508029211 */ /* 0x000fe200078e10ff */
[----:B------:R-:W-:Y:S05]  /*0190*/  @!P1 LDS R3, [R5] ;  /* 0x0000000005039984 */ /* 0x000fea0000000800 */
[----:B------:R-:W0:Y:S02]  /*01a0*/  @!P1 LDS R2, [R2] ;  /* 0x0000000002029984 */ /* 0x000e240000000800 */
[----:B0-----:R-:W-:-:S05]  /*01b0*/  @!P1 FADD R4, R2, R3 ;  /* 0x0000000302049221 */ /* 0x001fca0000000000 */
[----:B------:R1:W-:Y:S01]  /*01c0*/  @!P1 STS [R5], R4 ;  /* 0x0000000405009388 */ /* 0x0003e20000000800 */
[----:B------:R-:W-:Y:S01]  /*01d0*/  BAR.SYNC.DEFER_BLOCKING 0x0 ;  /* 0x0000000000007b1d */ /* 0x000fe20000010000 */
[----:B------:R-:W-:Y:S01]  /*01e0*/  ISETP.GT.U32.AND P1, PT, R0, 0x3, PT ;  /* 0x000000030000780c */ /* 0x000fe20003f24070 */
[----:B------:R-:W-:-:S12]  /*01f0*/  IMAD.MOV.U32 R0, RZ, RZ, R8 ;  /* 0x000000ffff007224 */ /* 0x000fd800078e0008 */
[----:B-1----:R-:W-:Y:S05]  /*0200*/  @P1 BRA `(.L_x_4) ;  /* 0xfffffffc00d41947 */ /* 0x002fea000383ffff */
.L_x_3:
[----:B------:R-:W-:Y:S05]  /*0210*/  @P0 EXIT ;  /* 0x000000000000094d */ /* 0x000fea0003800000 */
[----:B------:R-:W1:Y:S01]  /*0220*/  S2UR UR5, SR_CgaCtaId ;  /* 0x00000000000579c3 */ /* 0x000e620000008800 */
[----:B------:R-:W-:-:S07]  /*0230*/  UMOV UR4, 0x400 ;  /* 0x0000040000047882 */ /* 0x000fce0000000000 */
[----:B------:R-:W2:Y:S01]  /*0240*/  LDC.64 R2, c[0x0][0x388] ;  /* 0x0000e200ff027b82 */ /* 0x000ea20000000a00 */
[----:B-1----:R-:W-:Y:S01]  /*0250*/  ULEA UR4, UR5, UR4, 0x18 ;  /* 0x0000000405047291 */ /* 0x002fe2000f8ec0ff */
[----:B--2---:R-:W-:-:S08]  /*0260*/  IMAD.WIDE.U32 R2, R7, 0x4, R2 ;  /* 0x0000000407027825 */ /* 0x004fd000078e0002 */
[----:B0-----:R-:W0:Y:S04]  /*0270*/  LDS R5, [UR4] ;  /* 0x00000004ff057984 */ /* 0x001e280008000800 */
[----:B0-----:R-:W-:Y:S01]  /*0280*/  STG.E desc[UR6][R2.64], R5 ;  /* 0x0000000502007986 */ /* 0x001fe2000c101906 */
[----:B------:R-:W-:Y:S05]  /*0290*/  EXIT ;  /* 0x000000000000794d */ /* 0x000fea0003800000 */
.L_x_5:
        /* <DEDUP_REMOVED lines=14> */
.L_x_10:


//--------------------- .text._Z11reduceNaivePKfPfi --------------------------
	.section	.text._Z11reduceNaivePKfPfi,"ax",@progbits
	.align	128
        .global         _Z11reduceNaivePKfPfi
        .type           _Z11reduceNaivePKfPfi,@function
        .size           _Z11reduceNaivePKfPfi,(.L_x_11 - _Z11reduceNaivePKfPfi)
        .other          _Z11reduceNaivePKfPfi,@"STO_CUDA_ENTRY STV_DEFAULT"
_Z11reduceNaivePKfPfi:
.text._Z11reduceNaivePKfPfi:
        /* <DEDUP_REMOVED lines=13> */
[----:B------:R-:W-:Y:S01]  /*00d0*/  UMOV UR4, 0x400 ;  /* 0x0000040000047882 */ /* 0x000fe20000000000 */
[----:B------:R-:W-:Y:S01]  /*00e0*/  UISETP.GE.U32.AND UP0, UPT, UR8, 0x2, UPT ;  /* 0x000000020800788c */ /* 0x000fe2000bf06070 */
[----:B------:R-:W-:Y:S01]  /*00f0*/  ISETP.NE.AND P0, PT, R7, RZ, PT ;  /* 0x000000ff0700720c */ /* 0x000fe20003f05270 */
[----:B0-----:R-:W-:-:S06]  /*0100*/  ULEA UR4, UR5, UR4, 0x18 ;  /* 0x0000000405047291 */ /* 0x001fcc000f8ec0ff */
[----:B------:R-:W-:-:S05]  /*0110*/  LEA R5, R7, UR4, 0x2 ;  /* 0x0000000407057c11 */ /* 0x000fca000f8e10ff */
[----:B--2---:R0:W-:Y:S01]  /*0120*/  STS [R5], R0 ;  /* 0x0000000005007388 */ /* 0x0041e20000000800 */
[----:B------:R-:W-:Y:S06]  /*0130*/  BAR.SYNC.DEFER_BLOCKING 0x0 ;  /* 0x0000000000007b1d */ /* 0x000fec0000010000 */
[----:B------:R-:W-:Y:S05]  /*0140*/  BRA.U !UP0, `(.L_x_6) ;  /* 0x0000000108347547 */ /* 0x000fea000b800000 */
[----:B0-----:R-:W-:-:S07]  /*0150*/  IMAD.MOV.U32 R0, RZ, RZ, 0x1 ;  /* 0x00000001ff007424 */ /* 0x001fce00078e00ff */
.L_x_7:
[----:B------:R-:W-:-:S05]  /*0160*/  SHF.L.U32 R8, R0, 0x1, RZ ;  /* 0x0000000100087819 */ /* 0x000fca00000006ff */
[----:B------:R-:W-:-:S05]  /*0170*/  VIADD R2, R8, 0xffffffff ;  /* 0xffffffff08027836 */ /* 0x000fca0000000000 */
[----:B------:R-:W-:-:S13]  /*0180*/  LOP3.LUT P1, RZ, R2, R7, RZ, 0xc0, !PT ;  /* 0x0000000702ff7212 */ /* 0x000fda000782c0ff */
[----:B------:R-:W-:Y:S01]  /*0190*/  @!P1 LEA R2, R0, R5, 0x2 ;  /* 0x0000000500029211 */ /* 0x000fe200078e10ff */
[----:B------:R-:W-:Y:S01]  /*01a0*/  @!P1 LDS R3, [R5] ;  /* 0x0000000005039984 */ /* 0x000fe20000000800 */
[----:B------:R-:W-:-:S04]  /*01b0*/  MOV R0, R8 ;  /* 0x0000000800007202 */ /* 0x000fc80000000f00 */
[----:B------:R-:W0:Y:S02]  /*01c0*/  @!P1 LDS R2, [R2] ;  /* 0x0000000002029984 */ /* 0x000e240000000800 */
[----:B0-----:R-:W-:-:S05]  /*01d0*/  @!P1 FADD R4, R2, R3 ;  /* 0x0000000302049221 */ /* 0x001fca0000000000 */
[----:B------:R1:W-:Y:S01]  /*01e0*/  @!P1 STS [R5], R4 ;  /* 0x0000000405009388 */ /* 0x0003e20000000800 */
[----:B------:R-:W-:Y:S01]  /*01f0*/  BAR.SYNC.DEFER_BLOCKING 0x0 ;  /* 0x0000000000007b1d */ /* 0x000fe20000010000 */
[----:B------:R-:W-:-:S13]  /*0200*/  ISETP.GE.U32.AND P1, PT, R8, UR8, PT ;  /* 0x0000000808007c0c */ /* 0x000fda000bf26070 */
[----:B-1----:R-:W-:Y:S05]  /*0210*/  @!P1 BRA `(.L_x_7) ;  /* 0xfffffffc00d09947 */ /* 0x002fea000383ffff */
.L_x_6:
        /* <DEDUP_REMOVED lines=9> */
.L_x_8:
        /* <DEDUP_REMOVED lines=13> */
.L_x_11:


//--------------------- .nv.shared._Z10reduceWarpPKfPfi --------------------------
	.section	.nv.shared._Z10reduceWarpPKfPfi,"aw",@nobits
	.sectionflags	@""
	.align	16
	.zero		1024


//--------------------- .nv.shared.reserved.0     --------------------------
	.section	.nv.shared.reserved.0,"aw",@nobits
	.weak		__nv_reservedSMEM_offset_0_alias
	.size		__nv_reservedSMEM_offset_0_alias, 0, 64
	.other		__nv_reservedSMEM_offset_0_alias,@"STO_CUDA_RESERVED_SHARED STV_DEFAULT"
__nv_reservedSMEM_offset_0_alias:
	.zero		0
	.zero		64


//--------------------- .nv.shared._Z15reduceOptimizedPKfPfi --------------------------
	.section	.nv.shared._Z15reduceOptimizedPKfPfi,"aw",@nobits
	.sectionflags	@""
	.align	16
	.zero		1024


//--------------------- .nv.shared._Z11reduceNaivePKfPfi --------------------------
	.section	.nv.shared._Z11reduceNaivePKfPfi,"aw",@nobits
	.sectionflags	@""
	.align	16
	.zero		1024


//--------------------- .nv.constant0._Z10reduceWarpPKfPfi --------------------------
	.section	.nv.constant0._Z10reduceWarpPKfPfi,"a",@progbits
	.sectionflags	@""
	.align	4
.nv.constant0._Z10reduceWarpPKfPfi:
	.zero		916


//--------------------- .nv.constant0._Z15reduceOptimizedPKfPfi --------------------------
	.section	.nv.constant0._Z15reduceOptimizedPKfPfi,"a",@progbits
	.sectionflags	@""
	.align	4
.nv.constant0._Z15reduceOptimizedPKfPfi:
	.zero		916


//--------------------- .nv.constant0._Z11reduceNaivePKfPfi --------------------------
	.section	.nv.constant0._Z11reduceNaivePKfPfi,"a",@progbits
	.sectionflags	@""
	.align	4
.nv.constant0._Z11reduceNaivePKfPfi:
	.zero		916


//--------------------- SYMBOLS --------------------------

	.type		.nv.reservedSmem.offset0,@object
	.size		.nv.reservedSmem.offset0,0x4
	.type		.nv.reservedSmem.cap,@object
	.size		.nv.reservedSmem.cap,0x4
